	.headerflags	@"EF_CUDA_TEXMODE_UNIFIED EF_CUDA_64BIT_ADDRESS EF_CUDA_ACCELERATORS EF_CUDA_SM90 EF_CUDA_VIRTUAL_SM(EF_CUDA_SM90)"
	.elftype	@"ET_EXEC"


//--------------------- .nv.info                  --------------------------
	.section	.nv.info,"",@"SHT_CUDA_INFO"
	.align	4


	//----- nvinfo : EIATTR_REGCOUNT
	.align		4
        /*0000*/ 	.byte	0x04, 0x2f
        /*0002*/ 	.short	(.L_1 - .L_0)
	.align		4
.L_0:
        /*0004*/ 	.word	index@(triton_poi_fused_convolution_26)
        /*0008*/ 	.word	0x0000000c


	//----- nvinfo : EIATTR_MIN_STACK_SIZE
	.align		4
.L_1:
        /*000c*/ 	.byte	0x04, 0x12
        /*000e*/ 	.short	(.L_3 - .L_2)
	.align		4
.L_2:
        /*0010*/ 	.word	index@(triton_poi_fused_convolution_26)
        /*0014*/ 	.word	0x00000000


	//----- nvinfo : EIATTR_FRAME_SIZE
	.align		4
.L_3:
        /*0018*/ 	.byte	0x04, 0x11
        /*001a*/ 	.short	(.L_5 - .L_4)
	.align		4
.L_4:
        /*001c*/ 	.word	index@(triton_poi_fused_convolution_26)
        /*0020*/ 	.word	0x00000000


	//----- nvinfo : EIATTR_MIN_STACK_SIZE
	.align		4
.L_5:
        /*0024*/ 	.byte	0x04, 0x12
        /*0026*/ 	.short	(.L_7 - .L_6)
	.align		4
.L_6:
        /*0028*/ 	.word	index@(triton_poi_fused_convolution_26)
        /*002c*/ 	.word	0x00000000
.L_7:


//--------------------- .nv.info.triton_poi_fused_convolution_26 --------------------------
	.section	.nv.info.triton_poi_fused_convolution_26,"",@"SHT_CUDA_INFO"
	.sectionflags	@""
	.align	4


	//----- nvinfo : EIATTR_CUDA_API_VERSION
	.align		4
        /*0000*/ 	.byte	0x04, 0x37
        /*0002*/ 	.short	(.L_9 - .L_8)
.L_8:
        /*0004*/ 	.word	0x0000007c


	//----- nvinfo : EIATTR_KPARAM_INFO
	.align		4
.L_9:
        /*0008*/ 	.byte	0x04, 0x17
        /*000a*/ 	.short	(.L_11 - .L_10)
.L_10:
        /*000c*/ 	.word	0x00000000
        /*0010*/ 	.short	0x0002
        /*0012*/ 	.short	0x0010
        /*0014*/ 	.byte	0x00, 0xf0, 0x11, 0x00


	//----- nvinfo : EIATTR_KPARAM_INFO
	.align		4
.L_11:
        /*0018*/ 	.byte	0x04, 0x17
        /*001a*/ 	.short	(.L_13 - .L_12)
.L_12:
        /*001c*/ 	.word	0x00000000
        /*0020*/ 	.short	0x0001
        /*0022*/ 	.short	0x0008
        /*0024*/ 	.byte	0x00, 0xf4, 0x21, 0x00


	//----- nvinfo : EIATTR_KPARAM_INFO
	.align		4
.L_13:
        /*0028*/ 	.byte	0x04, 0x17
        /*002a*/ 	.short	(.L_15 - .L_14)
.L_14:
        /*002c*/ 	.word	0x00000000
        /*0030*/ 	.short	0x0000
        /*0032*/ 	.short	0x0000
        /*0034*/ 	.byte	0x00, 0xf4, 0x21, 0x00


	//----- nvinfo : EIATTR_SPARSE_MMA_MASK
	.align		4
.L_15:
        /*0038*/ 	.byte	0x03, 0x50
        /*003a*/ 	.short	0x0000


	//----- nvinfo : EIATTR_MAXREG_COUNT
	.align		4
        /*003c*/ 	.byte	0x03, 0x1b
        /*003e*/ 	.short	0x00ff


	//----- nvinfo : EIATTR_EXIT_INSTR_OFFSETS
	.align		4
        /*0040*/ 	.byte	0x04, 0x1c
        /*0042*/ 	.short	(.L_17 - .L_16)


	//   ....[0]....
.L_16:
        /*0044*/ 	.word	0x00000170


	//----- nvinfo : EIATTR_REQNTID
	.align		4
.L_17:
        /*0048*/ 	.byte	0x04, 0x10
        /*004a*/ 	.short	(.L_19 - .L_18)
.L_18:
        /*004c*/ 	.word	0x00000100
        /*0050*/ 	.word	0x00000001
        /*0054*/ 	.word	0x00000001


	//----- nvinfo : EIATTR_CBANK_PARAM_SIZE
	.align		4
.L_19:
        /*0058*/ 	.byte	0x03, 0x19
        /*005a*/ 	.short	0x0014


	//----- nvinfo : EIATTR_PARAM_CBANK
	.align		4
        /*005c*/ 	.byte	0x04, 0x0a
        /*005e*/ 	.short	(.L_21 - .L_20)
	.align		4
.L_20:
        /*0060*/ 	.word	index@(.nv.constant0.triton_poi_fused_convolution_26)
        /*0064*/ 	.short	0x0210
        /*0066*/ 	.short	0x0014


	//----- nvinfo : EIATTR_SW_WAR
	.align		4
.L_21:
        /*0068*/ 	.byte	0x04, 0x36
        /*006a*/ 	.short	(.L_23 - .L_22)
.L_22:
        /*006c*/ 	.word	0x00000008
.L_23:


//--------------------- .nv.callgraph             --------------------------
	.section	.nv.callgraph,"",@"SHT_CUDA_CALLGRAPH"
	.align	4
	.sectionentsize	8
	.align		4
        /*0000*/ 	.word	0x00000000
	.align		4
        /*0004*/ 	.word	0xffffffff
	.align		4
        /*0008*/ 	.word	0x00000000
	.align		4
        /*000c*/ 	.word	0xfffffffe
	.align		4
        /*0010*/ 	.word	0x00000000
	.align		4
        /*0014*/ 	.word	0xfffffffd
	.align		4
        /*0018*/ 	.word	0x00000000
	.align		4
        /*001c*/ 	.word	0xfffffffc


//--------------------- .text.triton_poi_fused_convolution_26 --------------------------
	.section	.text.triton_poi_fused_convolution_26,"ax",@progbits
	.align	128
        .global         triton_poi_fused_convolution_26
        .type           triton_poi_fused_convolution_26,@function
        .size           triton_poi_fused_convolution_26,(.L_x_1 - triton_poi_fused_convolution_26)
        .other          triton_poi_fused_convolution_26,@"STO_CUDA_ENTRY STV_DEFAULT"
triton_poi_fused_convolution_26:
.text.triton_poi_fused_convolution_26:
[----:B------:R-:W-:Y:S01]  /*0000*/  LDC R1, c[0x0][0x28] ;  /* 0x00000a00ff017b82 */ /* 0x000fe20000000800 */
[----:B------:R-:W1:Y:S07]  /*0010*/  S2R R0, SR_TID.X ;  /* 0x0000000000007919 */ /* 0x000e6e0000002100 */
[----:B------:R-:W2:Y:S01]  /*0020*/  LDC.64 R4, c[0x0][0x218] ;  /* 0x00008600ff047b82 */ /* 0x000ea20000000a00 */
[----:B------:R-:W-:Y:S01]  /*0030*/  ULDC.64 UR4, c[0x0][0x208] ;  /* 0x0000820000047ab9 */ /* 0x000fe20000000a00 */
[----:B------:R-:W3:Y:S06]  /*0040*/  S2R R7, SR_CTAID.X ;  /* 0x0000000000077919 */ /* 0x000eec0000002500 */
[----:B------:R-:W4:Y:S01]  /*0050*/  LDC.64 R2, c[0x0][0x210] ;  /* 0x00008400ff027b82 */ /* 0x000f220000000a00 */
[----:B-1----:R-:W-:Y:S01]  /*0060*/  IMAD.SHL.U32 R0, R0, 0x2, RZ ;  /* 0x0000000200007824 */ /* 0x002fe200078e00ff */
[----:B---3--:R-:W-:-:S04]  /*0070*/  SHF.R.S32.HI R6, RZ, 0x16, R7 ;  /* 0x00000016ff067819 */ /* 0x008fc80000011407 */
[----:B------:R-:W-:Y:S02]  /*0080*/  LOP3.LUT R0, R0, 0x1fe, RZ, 0xc0, !PT ;  /* 0x000001fe00007812 */ /* 0x000fe400078ec0ff */
[----:B------:R-:W-:-:S03]  /*0090*/  SGXT R6, R6, 0x1 ;  /* 0x000000010606781a */ /* 0x000fc60000000200 */
[----:B------:R-:W-:-:S04]  /*00a0*/  IMAD R7, R7, 0x200, R0 ;  /* 0x0000020007077824 */ /* 0x000fc800078e0200 */
[----:B----4-:R-:W-:Y:S01]  /*00b0*/  IMAD.WIDE R2, R7, 0x4, R2 ;  /* 0x0000000407027825 */ /* 0x010fe200078e0202 */
[----:B------:R-:W-:-:S04]  /*00c0*/  LEA.HI R6, R6, R7, RZ, 0xa ;  /* 0x0000000706067211 */ /* 0x000fc800078f50ff */
[----:B------:R-:W-:-:S04]  /*00d0*/  SHF.R.S32.HI R6, RZ, 0xa, R6 ;  /* 0x0000000aff067819 */ /* 0x000fc80000011406 */
[----:B------:R-:W-:-:S04]  /*00e0*/  LEA.HI R0, R6, R6, RZ, 0x7 ;  /* 0x0000000606007211 */ /* 0x000fc800078f38ff */
[----:B------:R-:W-:-:S05]  /*00f0*/  LOP3.LUT R9, R0, 0xffffff80, RZ, 0xc0, !PT ;  /* 0xffffff8000097812 */ /* 0x000fca00078ec0ff */
[----:B------:R-:W-:Y:S02]  /*0100*/  IMAD.IADD R9, R6, 0x1, -R9 ;  /* 0x0000000106097824 */ /* 0x000fe400078e0a09 */
[----:B------:R-:W3:Y:S02]  /*0110*/  LDG.E.64 R6, desc[UR4][R2.64] ;  /* 0x0000000402067981 */ /* 0x000ee4000c1e1b00 */
[----:B--2---:R-:W-:-:S06]  /*0120*/  IMAD.WIDE R4, R9, 0x4, R4 ;  /* 0x0000000409047825 */ /* 0x004fcc00078e0204 */
[----:B------:R-:W3:Y:S02]  /*0130*/  LDG.E.EL R4, desc[UR4][R4.64] ;  /* 0x0000000404047981 */ /* 0x000ee4000c2e1900 */
[--C-:B---3--:R-:W-:Y:S01]  /*0140*/  FADD R6, R6, R4.reuse ;  /* 0x0000000406067221 */ /* 0x108fe20000000000 */
[----:B------:R-:W-:-:S05]  /*0150*/  FADD R7, R7, R4 ;  /* 0x0000000407077221 */ /* 0x000fca0000000000 */
[----:B------:R-:W-:Y:S01]  /*0160*/  STG.E.64 desc[UR4][R2.64], R6 ;  /* 0x0000000602007986 */ /* 0x000fe2000c101b04 */
[----:B------:R-:W-:Y:S05]  /*0170*/  EXIT ;  /* 0x000000000000794d */ /* 0x000fea0003800000 */
.L_x_0:
[----:B------:R-:W-:-:S00]  /*0180*/  BRA `(.L_x_0) ;  /* 0xfffffffc00fc7947 */ /* 0x000fc0000383ffff */
[----:B------:R-:W-:-:S00]  /*0190*/  NOP ;  /* 0x0000000000007918 */ /* 0x000fc00000000000 */
        /* <DEDUP_REMOVED lines=14> */
.L_x_1:


//--------------------- .nv.constant0.triton_poi_fused_convolution_26 --------------------------
	.section	.nv.constant0.triton_poi_fused_convolution_26,"a",@progbits
	.sectionflags	@""
	.align	4
.nv.constant0.triton_poi_fused_convolution_26:
	.zero		548
